//
// Generated by NVIDIA NVVM Compiler
//
// Compiler Build ID: CL-36424714
// Cuda compilation tools, release 13.0, V13.0.88
// Based on NVVM 20.0.0
//

.version 9.0
.target sm_100
.address_size 64

	// .globl	_Z14solutionKernelPiS_

.visible .entry _Z14solutionKernelPiS_(
	.param .u64 .ptr .align 1 _Z14solutionKernelPiS__param_0,
	.param .u64 .ptr .align 1 _Z14solutionKernelPiS__param_1
)
{
	.reg .pred 	%p<29>;
	.reg .b16 	%rs<8>;
	.reg .b32 	%r<65>;
	.reg .b64 	%rd<31>;

	ld.param.u64 	%rd8, [_Z14solutionKernelPiS__param_0];
	ld.param.u64 	%rd9, [_Z14solutionKernelPiS__param_1];
	cvta.to.global.u64 	%rd1, %rd8;
	cvta.to.global.u64 	%rd2, %rd9;
	mov.u32 	%r14, %tid.x;
	mov.u32 	%r15, %ctaid.x;
	mov.u32 	%r16, %ntid.x;
	mad.lo.s32 	%r1, %r15, %r16, %r14;
	ld.global.u32 	%r17, [%rd2];
	setp.ne.s32 	%p1, %r17, 0;
	setp.gt.s32 	%p2, %r1, 80;
	or.pred  	%p3, %p2, %p1;
	@%p3 bra 	$L__BB0_30;
	mul.wide.s32 	%rd10, %r1, 4;
	add.s64 	%rd11, %rd1, %rd10;
	ld.global.u32 	%r18, [%rd11];
	setp.ne.s32 	%p4, %r18, 0;
	@%p4 bra 	$L__BB0_28;
	mul.hi.s32 	%r21, %r1, 954437177;
	shr.u32 	%r22, %r21, 31;
	shr.s32 	%r23, %r21, 1;
	add.s32 	%r24, %r23, %r22;
	mul.lo.s32 	%r25, %r24, 9;
	sub.s32 	%r2, %r1, %r25;
	mul.hi.s32 	%r26, %r24, 1431655766;
	shr.u32 	%r27, %r26, 31;
	add.s32 	%r28, %r26, %r27;
	mul.lo.s32 	%r3, %r28, 3;
	cvt.u16.u32 	%rs1, %r2;
	mul.lo.s16 	%rs2, %rs1, 86;
	shr.u16 	%rs3, %rs2, 15;
	shr.u16 	%rs4, %rs2, 8;
	add.s16 	%rs5, %rs4, %rs3;
	mul.lo.s16 	%rs6, %rs5, 3;
	sub.s16 	%rs7, %rs1, %rs6;
	cvt.u32.u16 	%r29, %rs7;
	cvt.s32.s8 	%r30, %r29;
	sub.s32 	%r4, %r2, %r30;
	mul.wide.s32 	%rd12, %r25, 4;
	add.s64 	%rd3, %rd1, %rd12;
	add.s32 	%r31, %r2, 27;
	mul.wide.u32 	%rd13, %r31, 4;
	add.s64 	%rd4, %rd1, %rd13;
	add.s32 	%r32, %r2, 36;
	mul.wide.u32 	%rd14, %r32, 4;
	add.s64 	%rd5, %rd1, %rd14;
	add.s32 	%r33, %r2, 45;
	mul.wide.u32 	%rd15, %r33, 4;
	add.s64 	%rd6, %rd1, %rd15;
	add.s32 	%r34, %r2, 54;
	mul.wide.u32 	%rd16, %r34, 4;
	add.s64 	%rd7, %rd1, %rd16;
	mov.b32 	%r61, 1;
$L__BB0_3:
	ld.global.u32 	%r35, [%rd3];
	setp.eq.s32 	%p6, %r35, %r61;
	@%p6 bra 	$L__BB0_24;
	ld.global.u32 	%r36, [%rd3+4];
	setp.eq.s32 	%p7, %r36, %r61;
	@%p7 bra 	$L__BB0_24;
	ld.global.u32 	%r37, [%rd3+8];
	setp.eq.s32 	%p8, %r37, %r61;
	@%p8 bra 	$L__BB0_24;
	ld.global.u32 	%r38, [%rd3+12];
	setp.eq.s32 	%p9, %r38, %r61;
	@%p9 bra 	$L__BB0_24;
	ld.global.u32 	%r39, [%rd3+16];
	setp.eq.s32 	%p10, %r39, %r61;
	@%p10 bra 	$L__BB0_24;
	ld.global.u32 	%r40, [%rd3+20];
	setp.eq.s32 	%p11, %r40, %r61;
	@%p11 bra 	$L__BB0_24;
	ld.global.u32 	%r41, [%rd3+24];
	setp.eq.s32 	%p12, %r41, %r61;
	@%p12 bra 	$L__BB0_24;
	ld.global.u32 	%r42, [%rd3+28];
	setp.eq.s32 	%p13, %r42, %r61;
	@%p13 bra 	$L__BB0_24;
	ld.global.u32 	%r43, [%rd3+32];
	setp.eq.s32 	%p14, %r43, %r61;
	@%p14 bra 	$L__BB0_24;
	mul.wide.s32 	%rd17, %r2, 4;
	add.s64 	%rd18, %rd1, %rd17;
	ld.global.u32 	%r44, [%rd18];
	setp.eq.s32 	%p15, %r44, %r61;
	@%p15 bra 	$L__BB0_24;
	add.s32 	%r45, %r2, 9;
	mul.wide.u32 	%rd19, %r45, 4;
	add.s64 	%rd20, %rd1, %rd19;
	ld.global.u32 	%r46, [%rd20];
	setp.eq.s32 	%p16, %r46, %r61;
	@%p16 bra 	$L__BB0_24;
	add.s32 	%r47, %r2, 18;
	mul.wide.u32 	%rd21, %r47, 4;
	add.s64 	%rd22, %rd1, %rd21;
	ld.global.u32 	%r48, [%rd22];
	setp.eq.s32 	%p17, %r48, %r61;
	@%p17 bra 	$L__BB0_24;
	ld.global.u32 	%r49, [%rd4];
	setp.eq.s32 	%p18, %r49, %r61;
	@%p18 bra 	$L__BB0_24;
	ld.global.u32 	%r50, [%rd5];
	setp.eq.s32 	%p19, %r50, %r61;
	@%p19 bra 	$L__BB0_24;
	ld.global.u32 	%r51, [%rd6];
	setp.eq.s32 	%p20, %r51, %r61;
	@%p20 bra 	$L__BB0_24;
	ld.global.u32 	%r52, [%rd7];
	setp.eq.s32 	%p21, %r52, %r61;
	@%p21 bra 	$L__BB0_24;
	add.s32 	%r53, %r2, 63;
	mul.wide.u32 	%rd23, %r53, 4;
	add.s64 	%rd24, %rd1, %rd23;
	ld.global.u32 	%r54, [%rd24];
	setp.eq.s32 	%p22, %r54, %r61;
	@%p22 bra 	$L__BB0_24;
	add.s32 	%r55, %r2, 72;
	mul.wide.u32 	%rd25, %r55, 4;
	add.s64 	%rd26, %rd1, %rd25;
	ld.global.u32 	%r56, [%rd26];
	setp.eq.s32 	%p23, %r56, %r61;
	mov.u32 	%r62, %r3;
	@%p23 bra 	$L__BB0_24;
$L__BB0_21:
	mad.lo.s32 	%r63, %r62, 9, %r4;
	mov.u32 	%r64, %r4;
	bra.uni 	$L__BB0_23;
$L__BB0_22:
	add.s32 	%r8, %r64, 1;
	add.s32 	%r63, %r63, 1;
	add.s32 	%r58, %r4, 2;
	setp.ge.s32 	%p25, %r64, %r58;
	mov.u32 	%r64, %r8;
	@%p25 bra 	$L__BB0_25;
$L__BB0_23:
	mul.wide.s32 	%rd27, %r63, 4;
	add.s64 	%rd28, %rd1, %rd27;
	ld.global.u32 	%r57, [%rd28];
	setp.eq.s32 	%p24, %r57, %r61;
	@%p24 bra 	$L__BB0_24;
	bra.uni 	$L__BB0_22;
$L__BB0_24:
	add.s32 	%r61, %r61, 1;
	setp.eq.s32 	%p28, %r61, 10;
	@%p28 bra 	$L__BB0_30;
	bra.uni 	$L__BB0_3;
$L__BB0_25:
	add.s32 	%r12, %r62, 1;
	add.s32 	%r59, %r3, 2;
	setp.lt.s32 	%p26, %r62, %r59;
	mov.u32 	%r62, %r12;
	@%p26 bra 	$L__BB0_21;
	setp.ne.s32 	%p27, %r1, 80;
	st.global.u32 	[%rd11], %r61;
	@%p27 bra 	$L__BB0_24;
	mov.b32 	%r60, 1;
	st.global.u32 	[%rd2], %r60;
	bra.uni 	$L__BB0_30;
$L__BB0_28:
	setp.ne.s32 	%p5, %r1, 80;
	@%p5 bra 	$L__BB0_30;
	mov.b32 	%r19, 1;
	st.global.u32 	[%rd2], %r19;
$L__BB0_30:
	ret;

}


// ===== COMPILED SASS (sm_100) =====

	.target	sm_100

	.elftype	@"ET_EXEC"


//--------------------- .note.nv.tkinfo           --------------------------
	.section	.note.nv.tkinfo,"",@"SHT_NOTE"
	.sectionflags	@"SHF_NOTE_NV_TKINFO"
	.tkinfo
        /*0018*/ 	.word	0x00000002
        /*0030*/ 	.string	""
        /*0030*/ 	.string	"ptxas"
        /*0030*/ 	.string	"Cuda compilation tools, release 13.0, V13.0.88"
        /*0030*/ 	.string	"Build cuda_13.0.r13.0/compiler.36424714_0"
        /*0030*/ 	.string	"-arch sm_100 -m 64 "



//--------------------- .note.nv.cuinfo           --------------------------
	.section	.note.nv.cuinfo,"",@"SHT_NOTE"
	.sectionflags	@"SHF_NOTE_NV_CUINFO"
        /*0018*/ 	.short	0x0002
        /*001a*/ 	.short	0x0064
        /*001c*/ 	.short	0x0082
	.zero		2


//--------------------- .nv.info                  --------------------------
	.section	.nv.info,"",@"SHT_CUDA_INFO"
	.align	4


	//----- nvinfo : EIATTR_REGCOUNT
	.align		4
        /*0000*/ 	.byte	0x04, 0x2f
        /*0002*/ 	.short	(.L_1 - .L_0)
	.align		4
.L_0:
        /*0004*/ 	.word	index@(_Z14solutionKernelPiS_)
        /*0008*/ 	.word	0x0000001a


	//----- nvinfo : EIATTR_FRAME_SIZE
	.align		4
.L_1:
        /*000c*/ 	.byte	0x04, 0x11
        /*000e*/ 	.short	(.L_3 - .L_2)
	.align		4
.L_2:
        /*0010*/ 	.word	index@(_Z14solutionKernelPiS_)
        /*0014*/ 	.word	0x00000000


	//----- nvinfo : EIATTR_MIN_STACK_SIZE
	.align		4
.L_3:
        /*0018*/ 	.byte	0x04, 0x12
        /*001a*/ 	.short	(.L_5 - .L_4)
	.align		4
.L_4:
        /*001c*/ 	.word	index@(_Z14solutionKernelPiS_)
        /*0020*/ 	.word	0x00000000
.L_5:


//--------------------- .nv.compat                --------------------------
	.section	.nv.compat,"",@"SHT_CUDA_COMPAT_INFO"
	.align	4
        /*0000*/ 	.byte	0x02, 0x09, 0x00, 0x00, 0x02, 0x02, 0x01, 0x00, 0x02, 0x05, 0x05, 0x00, 0x03, 0x07, 0x01, 0x01
        /*0010*/ 	.byte	0x02, 0x03, 0x00, 0x00, 0x02, 0x06, 0x01, 0x00, 0x04, 0x0b, 0x08, 0x00, 0x09, 0x00, 0x00, 0x00
        /*0020*/ 	.byte	0x00, 0x00, 0x00, 0x00


//--------------------- .nv.info._Z14solutionKernelPiS_ --------------------------
	.section	.nv.info._Z14solutionKernelPiS_,"",@"SHT_CUDA_INFO"
	.sectionflags	@""
	.align	4


	//----- nvinfo : EIATTR_CUDA_API_VERSION
	.align		4
        /*0000*/ 	.byte	0x04, 0x37
        /*0002*/ 	.short	(.L_7 - .L_6)
.L_6:
        /*0004*/ 	.word	0x00000082


	//----- nvinfo : EIATTR_KPARAM_INFO
	.align		4
.L_7:
        /*0008*/ 	.byte	0x04, 0x17
        /*000a*/ 	.short	(.L_9 - .L_8)
.L_8:
        /*000c*/ 	.word	0x00000000
        /*0010*/ 	.short	0x0001
        /*0012*/ 	.short	0x0008
        /*0014*/ 	.byte	0x00, 0xf5, 0x21, 0x00


	//----- nvinfo : EIATTR_KPARAM_INFO
	.align		4
.L_9:
        /*0018*/ 	.byte	0x04, 0x17
        /*001a*/ 	.short	(.L_11 - .L_10)
.L_10:
        /*001c*/ 	.word	0x00000000
        /*0020*/ 	.short	0x0000
        /*0022*/ 	.short	0x0000
        /*0024*/ 	.byte	0x00, 0xf5, 0x21, 0x00


	//----- nvinfo : EIATTR_SPARSE_MMA_MASK
	.align		4
.L_11:
        /*0028*/ 	.byte	0x03, 0x50
        /*002a*/ 	.short	0x0000


	//----- nvinfo : EIATTR_MAXREG_COUNT
	.align		4
        /*002c*/ 	.byte	0x03, 0x1b
        /*002e*/ 	.short	0x00ff


	//----- nvinfo : EIATTR_MERCURY_ISA_VERSION
	.align		4
        /*0030*/ 	.byte	0x03, 0x5f
        /*0032*/ 	.short	0x0101


	//----- nvinfo : EIATTR_VRC_CTA_INIT_COUNT
	.align		4
        /*0034*/ 	.byte	0x02, 0x4a
	.zero		1
	.zero		1


	//----- nvinfo : EIATTR_EXIT_INSTR_OFFSETS
	.align		4
        /*0038*/ 	.byte	0x04, 0x1c
        /*003a*/ 	.short	(.L_13 - .L_12)


	//   ....[0]....
.L_12:
        /*003c*/ 	.word	0x000000a0


	//   ....[1]....
        /*0040*/ 	.word	0x00000890


	//   ....[2]....
        /*0044*/ 	.word	0x000008f0


	//   ....[3]....
        /*0048*/ 	.word	0x00000910


	//   ....[4]....
        /*004c*/ 	.word	0x00000940


	//----- nvinfo : EIATTR_CRS_STACK_SIZE
	.align		4
.L_13:
        /*0050*/ 	.byte	0x04, 0x1e
        /*0052*/ 	.short	(.L_15 - .L_14)
.L_14:
        /*0054*/ 	.word	0x00000000


	//----- nvinfo : EIATTR_CBANK_PARAM_SIZE
	.align		4
.L_15:
        /*0058*/ 	.byte	0x03, 0x19
        /*005a*/ 	.short	0x0010


	//----- nvinfo : EIATTR_PARAM_CBANK
	.align		4
        /*005c*/ 	.byte	0x04, 0x0a
        /*005e*/ 	.short	(.L_17 - .L_16)
	.align		4
.L_16:
        /*0060*/ 	.word	index@(.nv.constant0._Z14solutionKernelPiS_)
        /*0064*/ 	.short	0x0380
        /*0066*/ 	.short	0x0010


	//----- nvinfo : EIATTR_SW_WAR
	.align		4
.L_17:
        /*0068*/ 	.byte	0x04, 0x36
        /*006a*/ 	.short	(.L_19 - .L_18)
.L_18:
        /*006c*/ 	.word	0x00000008
.L_19:


//--------------------- .nv.callgraph             --------------------------
	.section	.nv.callgraph,"",@"SHT_CUDA_CALLGRAPH"
	.align	4
	.sectionentsize	8
	.align		4
        /*0000*/ 	.word	0x00000000
	.align		4
        /*0004*/ 	.word	0xffffffff
	.align		4
        /*0008*/ 	.word	0x00000000
	.align		4
        /*000c*/ 	.word	0xfffffffe
	.align		4
        /*0010*/ 	.word	0x00000000
	.align		4
        /*0014*/ 	.word	0xfffffffd
	.align		4
        /*0018*/ 	.word	0x00000000
	.align		4
        /*001c*/ 	.word	0xfffffffc


//--------------------- .text._Z14solutionKernelPiS_ --------------------------
	.section	.text._Z14solutionKernelPiS_,"ax",@progbits
	.align	128
        .global         _Z14solutionKernelPiS_
        .type           _Z14solutionKernelPiS_,@function
        .size           _Z14solutionKernelPiS_,(.L_x_9 - _Z14solutionKernelPiS_)
        .other          _Z14solutionKernelPiS_,@"STO_CUDA_ENTRY STV_DEFAULT"
_Z14solutionKernelPiS_:
.text._Z14solutionKernelPiS_:
[----:B------:R-:W-:Y:S08]  /*0000*/  LDC R1, c[0x0][0x37c] ;  /* 0x0000df00ff017b82 */ /* 0x000ff00000000800 */
[----:B------:R-:W0:Y:S01]  /*0010*/  LDC.64 R4, c[0x0][0x388] ;  /* 0x0000e200ff047b82 */ /* 0x000e220000000a00 */
[----:B------:R-:W0:Y:S02]  /*0020*/  LDCU.64 UR4, c[0x0][0x358] ;  /* 0x00006b00ff0477ac */ /* 0x000e240008000a00 */
[----:B0-----:R-:W2:Y:S05]  /*0030*/  LDG.E R2, desc[UR4][R4.64] ;  /* 0x0000000404027981 */ /* 0x001eaa000c1e1900 */
[----:B------:R-:W0:Y:S01]  /*0040*/  S2UR UR6, SR_CTAID.X ;  /* 0x00000000000679c3 */ /* 0x000e220000002500 */
[----:B------:R-:W0:Y:S07]  /*0050*/  S2R R0, SR_TID.X ;  /* 0x0000000000007919 */ /* 0x000e2e0000002100 */
[----:B------:R-:W0:Y:S02]  /*0060*/  LDC R3, c[0x0][0x360] ;  /* 0x0000d800ff037b82 */ /* 0x000e240000000800 */
[----:B0-----:R-:W-:Y:S01]  /*0070*/  IMAD R0, R3, UR6, R0 ;  /* 0x0000000603007c24 */ /* 0x001fe2000f8e0200 */
[----:B--2---:R-:W-:-:S04]  /*0080*/  ISETP.NE.AND P0, PT, R2, RZ, PT ;  /* 0x000000ff0200720c */ /* 0x004fc80003f05270 */
[----:B------:R-:W-:-:S13]  /*0090*/  ISETP.GT.OR P0, PT, R0, 0x50, P0 ;  /* 0x000000500000780c */ /* 0x000fda0000704670 */
[----:B------:R-:W-:Y:S05]  /*00a0*/  @P0 EXIT ;  /* 0x000000000000094d */ /* 0x000fea0003800000 */
[----:B------:R-:W0:Y:S02]  /*00b0*/  LDC.64 R12, c[0x0][0x380] ;  /* 0x0000e000ff0c7b82 */ /* 0x000e240000000a00 */
[----:B0-----:R-:W-:-:S05]  /*00c0*/  IMAD.WIDE R2, R0, 0x4, R12 ;  /* 0x0000000400027825 */ /* 0x001fca00078e020c */
[----:B------:R-:W2:Y:S02]  /*00d0*/  LDG.E R6, desc[UR4][R2.64] ;  /* 0x0000000402067981 */ /* 0x000ea4000c1e1900 */
[----:B--2---:R-:W-:-:S13]  /*00e0*/  ISETP.NE.AND P0, PT, R6, RZ, PT ;  /* 0x000000ff0600720c */ /* 0x004fda0003f05270 */
[----:B------:R-:W-:Y:S05]  /*00f0*/  @P0 BRA `(.L_x_0) ;  /* 0x0000000800000947 */ /* 0x000fea0003800000 */
[----:B------:R-:W-:Y:S01]  /*0100*/  IMAD.HI R4, R0, 0x38e38e39, RZ ;  /* 0x38e38e3900047827 */ /* 0x000fe200078e02ff */
[----:B------:R-:W-:Y:S04]  /*0110*/  BSSY.RECONVERGENT B0, `(.L_x_1) ;  /* 0x000007a000007945 */ /* 0x000fe80003800200 */
[----:B------:R-:W-:-:S04]  /*0120*/  SHF.R.S32.HI R5, RZ, 0x1, R4 ;  /* 0x00000001ff057819 */ /* 0x000fc80000011404 */
[----:B------:R-:W-:-:S05]  /*0130*/  LEA.HI R5, R4, R5, RZ, 0x1 ;  /* 0x0000000504057211 */ /* 0x000fca00078f08ff */
[C---:B------:R-:W-:Y:S02]  /*0140*/  IMAD R7, R5.reuse, 0x9, RZ ;  /* 0x0000000905077824 */ /* 0x040fe400078e02ff */
[----:B------:R-:W-:-:S04]  /*0150*/  IMAD.HI R5, R5, 0x55555556, RZ ;  /* 0x5555555605057827 */ /* 0x000fc800078e02ff */
[----:B------:R-:W-:Y:S01]  /*0160*/  IMAD.IADD R14, R0, 0x1, -R7 ;  /* 0x00000001000e7824 */ /* 0x000fe200078e0a07 */
[----:B------:R-:W-:-:S03]  /*0170*/  LEA.HI R18, R5, R5, RZ, 0x1 ;  /* 0x0000000505127211 */ /* 0x000fc600078f08ff */
[C---:B------:R-:W-:Y:S01]  /*0180*/  VIADD R15, R14.reuse, 0x36 ;  /* 0x000000360e0f7836 */ /* 0x040fe20000000000 */
[----:B------:R-:W-:Y:S01]  /*0190*/  PRMT R4, R14, 0x9910, RZ ;  /* 0x000099100e047816 */ /* 0x000fe200000000ff */
[----:B------:R-:W-:Y:S01]  /*01a0*/  IMAD R18, R18, 0x3, RZ ;  /* 0x0000000312127824 */ /* 0x000fe200078e02ff */
[----:B------:R-:W-:-:S03]  /*01b0*/  IADD3 R11, PT, PT, R14, 0x2d, RZ ;  /* 0x0000002d0e0b7810 */ /* 0x000fc60007ffe0ff */
[----:B------:R-:W-:Y:S02]  /*01c0*/  IMAD R4, R4, 0x56, RZ ;  /* 0x0000005604047824 */ /* 0x000fe400078e02ff */
[----:B------:R-:W-:-:S03]  /*01d0*/  IMAD.WIDE.U32 R10, R11, 0x4, R12 ;  /* 0x000000040b0a7825 */ /* 0x000fc600078e000c */
[----:B------:R-:W-:-:S04]  /*01e0*/  LOP3.LUT R9, R4, 0xffff, RZ, 0xc0, !PT ;  /* 0x0000ffff04097812 */ /* 0x000fc800078ec0ff */
[----:B------:R-:W-:-:S04]  /*01f0*/  SHF.R.U32.HI R4, RZ, 0xf, R9 ;  /* 0x0000000fff047819 */ /* 0x000fc80000011609 */
[----:B------:R-:W-:-:S04]  /*0200*/  LEA.HI R4, R9, R4, RZ, 0x18 ;  /* 0x0000000409047211 */ /* 0x000fc800078fc0ff */
[----:B------:R-:W-:-:S05]  /*0210*/  PRMT R4, R4, 0x9910, RZ ;  /* 0x0000991004047816 */ /* 0x000fca00000000ff */
[----:B------:R-:W-:-:S04]  /*0220*/  IMAD R4, R4, 0x3, RZ ;  /* 0x0000000304047824 */ /* 0x000fc800078e02ff */
[----:B------:R-:W-:-:S05]  /*0230*/  IMAD.MOV R4, RZ, RZ, -R4 ;  /* 0x000000ffff047224 */ /* 0x000fca00078e0a04 */
[----:B------:R-:W-:Y:S01]  /*0240*/  PRMT R9, R4, 0x7710, RZ ;  /* 0x0000771004097816 */ /* 0x000fe200000000ff */
[----:B------:R-:W-:-:S04]  /*0250*/  IMAD.WIDE R4, R7, 0x4, R12 ;  /* 0x0000000407047825 */ /* 0x000fc800078e020c */
[C---:B------:R-:W-:Y:S02]  /*0260*/  IMAD.IADD R6, R14.reuse, 0x1, R9 ;  /* 0x000000010e067824 */ /* 0x040fe400078e0209 */
[C---:B------:R-:W-:Y:S02]  /*0270*/  VIADD R7, R14.reuse, 0x1b ;  /* 0x0000001b0e077836 */ /* 0x040fe40000000000 */
[----:B------:R-:W-:Y:S01]  /*0280*/  VIADD R9, R14, 0x24 ;  /* 0x000000240e097836 */ /* 0x000fe20000000000 */
[----:B------:R-:W-:-:S03]  /*0290*/  LOP3.LUT R6, R6, 0xffff, RZ, 0xc0, !PT ;  /* 0x0000ffff06067812 */ /* 0x000fc600078ec0ff */
[----:B------:R-:W-:Y:S01]  /*02a0*/  IMAD.WIDE.U32 R8, R9, 0x4, R12 ;  /* 0x0000000409087825 */ /* 0x000fe200078e000c */
[----:B------:R-:W-:-:S03]  /*02b0*/  PRMT R19, R6, 0x8880, RZ ;  /* 0x0000888006137816 */ /* 0x000fc600000000ff */
[----:B------:R-:W-:-:S04]  /*02c0*/  IMAD.WIDE.U32 R6, R7, 0x4, R12 ;  /* 0x0000000407067825 */ /* 0x000fc800078e000c */
[----:B------:R-:W-:-:S04]  /*02d0*/  IMAD.WIDE.U32 R12, R15, 0x4, R12 ;  /* 0x000000040f0c7825 */ /* 0x000fc800078e000c */
[----:B------:R-:W-:Y:S02]  /*02e0*/  IMAD.MOV.U32 R15, RZ, RZ, 0x1 ;  /* 0x00000001ff0f7424 */ /* 0x000fe400078e00ff */
[----:B------:R-:W-:-:S07]  /*02f0*/  IMAD.IADD R19, R14, 0x1, -R19 ;  /* 0x000000010e137824 */ /* 0x000fce00078e0a13 */
.L_x_7:
[----:B------:R-:W2:Y:S01]  /*0300*/  LDG.E R16, desc[UR4][R4.64] ;  /* 0x0000000404107981 */ /* 0x000ea2000c1e1900 */
[----:B------:R-:W-:Y:S01]  /*0310*/  BSSY.RELIABLE B1, `(.L_x_2) ;  /* 0x0000055000017945 */ /* 0x000fe20003800100 */
[----:B--2---:R-:W-:-:S13]  /*0320*/  ISETP.NE.AND P0, PT, R16, R15, PT ;  /* 0x0000000f1000720c */ /* 0x004fda0003f05270 */
[----:B------:R-:W-:Y:S05]  /*0330*/  @!P0 BRA `(.L_x_3) ;  /* 0x0000000400488947 */ /* 0x000fea0003800000 */
[----:B------:R-:W2:Y:S02]  /*0340*/  LDG.E R16, desc[UR4][R4.64+0x4] ;  /* 0x0000040404107981 */ /* 0x000ea4000c1e1900 */
        /* <DEDUP_REMOVED lines=23> */
[----:B------:R-:W0:Y:S02]  /*04c0*/  LDC.64 R16, c[0x0][0x380] ;  /* 0x0000e000ff107b82 */ /* 0x000e240000000a00 */
[----:B0-----:R-:W-:-:S06]  /*04d0*/  IMAD.WIDE R20, R14, 0x4, R16 ;  /* 0x000000040e147825 */ /* 0x001fcc00078e0210 */
[----:B------:R-:W2:Y:S02]  /*04e0*/  LDG.E R20, desc[UR4][R20.64] ;  /* 0x0000000414147981 */ /* 0x000ea4000c1e1900 */
[----:B--2---:R-:W-:-:S13]  /*04f0*/  ISETP.NE.AND P0, PT, R20, R15, PT ;  /* 0x0000000f1400720c */ /* 0x004fda0003f05270 */
[----:B------:R-:W-:Y:S05]  /*0500*/  @!P0 BRA `(.L_x_3) ;  /* 0x0000000000d48947 */ /* 0x000fea0003800000 */
[----:B------:R-:W-:-:S04]  /*0510*/  VIADD R21, R14, 0x9 ;  /* 0x000000090e157836 */ /* 0x000fc80000000000 */
[----:B------:R-:W-:-:S06]  /*0520*/  IMAD.WIDE.U32 R20, R21, 0x4, R16 ;  /* 0x0000000415147825 */ /* 0x000fcc00078e0010 */
[----:B------:R-:W2:Y:S02]  /*0530*/  LDG.E R20, desc[UR4][R20.64] ;  /* 0x0000000414147981 */ /* 0x000ea4000c1e1900 */
[----:B--2---:R-:W-:-:S13]  /*0540*/  ISETP.NE.AND P0, PT, R20, R15, PT ;  /* 0x0000000f1400720c */ /* 0x004fda0003f05270 */
[----:B------:R-:W-:Y:S05]  /*0550*/  @!P0 BRA `(.L_x_3) ;  /* 0x0000000000c08947 */ /* 0x000fea0003800000 */
[----:B------:R-:W-:-:S05]  /*0560*/  IADD3 R21, PT, PT, R14, 0x12, RZ ;  /* 0x000000120e157810 */ /* 0x000fca0007ffe0ff */
[----:B------:R-:W-:-:S06]  /*0570*/  IMAD.WIDE.U32 R20, R21, 0x4, R16 ;  /* 0x0000000415147825 */ /* 0x000fcc00078e0010 */
        /* <DEDUP_REMOVED lines=25> */
[----:B------:R-:W-:-:S07]  /*0710*/  IMAD.MOV.U32 R20, RZ, RZ, R18 ;  /* 0x000000ffff147224 */ /* 0x000fce00078e0012 */
.L_x_5:
[--C-:B------:R-:W-:Y:S01]  /*0720*/  IMAD R21, R20, 0x9, R19.reuse ;  /* 0x0000000914157824 */ /* 0x100fe200078e0213 */
[----:B------:R-:W-:Y:S01]  /*0730*/  IADD3 R23, PT, PT, R19, 0x2, RZ ;  /* 0x0000000213177810 */ /* 0x000fe20007ffe0ff */
[----:B------:R-:W-:-:S07]  /*0740*/  IMAD.MOV.U32 R22, RZ, RZ, R19 ;  /* 0x000000ffff167224 */ /* 0x000fce00078e0013 */
.L_x_4:
[----:B------:R-:W0:Y:S02]  /*0750*/  LDC.64 R16, c[0x0][0x380] ;  /* 0x0000e000ff107b82 */ /* 0x000e240000000a00 */
[----:B0-----:R-:W-:-:S06]  /*0760*/  IMAD.WIDE R16, R21, 0x4, R16 ;  /* 0x0000000415107825 */ /* 0x001fcc00078e0210 */
[----:B------:R-:W2:Y:S02]  /*0770*/  LDG.E R16, desc[UR4][R16.64] ;  /* 0x0000000410107981 */ /* 0x000ea4000c1e1900 */
[----:B--2---:R-:W-:-:S13]  /*0780*/  ISETP.NE.AND P0, PT, R16, R15, PT ;  /* 0x0000000f1000720c */ /* 0x004fda0003f05270 */
[----:B------:R-:W-:Y:S05]  /*0790*/  @!P0 BRA `(.L_x_3) ;  /* 0x0000000000308947 */ /* 0x000fea0003800000 */
[C---:B------:R-:W-:Y:S01]  /*07a0*/  ISETP.GE.AND P0, PT, R22.reuse, R23, PT ;  /* 0x000000171600720c */ /* 0x040fe20003f06270 */
[----:B------:R-:W-:Y:S02]  /*07b0*/  VIADD R22, R22, 0x1 ;  /* 0x0000000116167836 */ /* 0x000fe40000000000 */
[----:B------:R-:W-:-:S10]  /*07c0*/  VIADD R21, R21, 0x1 ;  /* 0x0000000115157836 */ /* 0x000fd40000000000 */
[----:B------:R-:W-:Y:S05]  /*07d0*/  @!P0 BRA `(.L_x_4) ;  /* 0xfffffffc00dc8947 */ /* 0x000fea000383ffff */
[----:B------:R-:W-:-:S05]  /*07e0*/  VIADD R17, R18, 0x2 ;  /* 0x0000000212117836 */ /* 0x000fca0000000000 */
[C---:B------:R-:W-:Y:S01]  /*07f0*/  ISETP.GE.AND P0, PT, R20.reuse, R17, PT ;  /* 0x000000111400720c */ /* 0x040fe20003f06270 */
[----:B------:R-:W-:-:S12]  /*0800*/  VIADD R20, R20, 0x1 ;  /* 0x0000000114147836 */ /* 0x000fd80000000000 */
[----:B------:R-:W-:Y:S05]  /*0810*/  @!P0 BRA `(.L_x_5) ;  /* 0xfffffffc00c08947 */ /* 0x000fea000383ffff */
[----:B------:R0:W-:Y:S01]  /*0820*/  STG.E desc[UR4][R2.64], R15 ;  /* 0x0000000f02007986 */ /* 0x0001e2000c101904 */
[----:B------:R-:W-:-:S13]  /*0830*/  ISETP.NE.AND P0, PT, R0, 0x50, PT ;  /* 0x000000500000780c */ /* 0x000fda0003f05270 */
[----:B------:R-:W-:Y:S05]  /*0840*/  @!P0 BREAK.RELIABLE B1 ;  /* 0x0000000000018942 */ /* 0x000fea0003800100 */
[----:B0-----:R-:W-:Y:S05]  /*0850*/  @!P0 BRA `(.L_x_6) ;  /* 0x0000000000148947 */ /* 0x001fea0003800000 */
.L_x_3:
[----:B------:R-:W-:Y:S05]  /*0860*/  BSYNC.RELIABLE B1 ;  /* 0x0000000000017941 */ /* 0x000fea0003800100 */
.L_x_2:
[----:B------:R-:W-:-:S04]  /*0870*/  IADD3 R15, PT, PT, R15, 0x1, RZ ;  /* 0x000000010f0f7810 */ /* 0x000fc80007ffe0ff */
[----:B------:R-:W-:-:S13]  /*0880*/  ISETP.NE.AND P0, PT, R15, 0xa, PT ;  /* 0x0000000a0f00780c */ /* 0x000fda0003f05270 */
[----:B------:R-:W-:Y:S05]  /*0890*/  @!P0 EXIT ;  /* 0x000000000000894d */ /* 0x000fea0003800000 */
[----:B------:R-:W-:Y:S05]  /*08a0*/  BRA `(.L_x_7) ;  /* 0xfffffff800947947 */ /* 0x000fea000383ffff */
.L_x_6:
[----:B------:R-:W-:Y:S05]  /*08b0*/  BSYNC.RECONVERGENT B0 ;  /* 0x0000000000007941 */ /* 0x000fea0003800200 */
.L_x_1:
[----:B------:R-:W0:Y:S01]  /*08c0*/  LDC.64 R2, c[0x0][0x388] ;  /* 0x0000e200ff027b82 */ /* 0x000e220000000a00 */
[----:B------:R-:W-:-:S05]  /*08d0*/  IMAD.MOV.U32 R5, RZ, RZ, 0x1 ;  /* 0x00000001ff057424 */ /* 0x000fca00078e00ff */
[----:B0-----:R-:W-:Y:S01]  /*08e0*/  STG.E desc[UR4][R2.64], R5 ;  /* 0x0000000502007986 */ /* 0x001fe2000c101904 */
[----:B------:R-:W-:Y:S05]  /*08f0*/  EXIT ;  /* 0x000000000000794d */ /* 0x000fea0003800000 */
.L_x_0:
[----:B------:R-:W-:-:S13]  /*0900*/  ISETP.NE.AND P0, PT, R0, 0x50, PT ;  /* 0x000000500000780c */ /* 0x000fda0003f05270 */
[----:B------:R-:W-:Y:S05]  /*0910*/  @P0 EXIT ;  /* 0x000000000000094d */ /* 0x000fea0003800000 */
[----:B------:R-:W-:-:S05]  /*0920*/  IMAD.MOV.U32 R3, RZ, RZ, 0x1 ;  /* 0x00000001ff037424 */ /* 0x000fca00078e00ff */
[----:B------:R-:W-:Y:S01]  /*0930*/  STG.E desc[UR4][R4.64], R3 ;  /* 0x0000000304007986 */ /* 0x000fe2000c101904 */
[----:B------:R-:W-:Y:S05]  /*0940*/  EXIT ;  /* 0x000000000000794d */ /* 0x000fea0003800000 */
.L_x_8:
[----:B------:R-:W-:-:S00]  /*0950*/  BRA `(.L_x_8) ;  /* 0xfffffffc00fc7947 */ /* 0x000fc0000383ffff */
[----:B------:R-:W-:-:S00]  /*0960*/  NOP ;  /* 0x0000000000007918 */ /* 0x000fc00000000000 */
        /* <DEDUP_REMOVED lines=9> */
.L_x_9:


//--------------------- .nv.shared.reserved.0     --------------------------
	.section	.nv.shared.reserved.0,"aw",@nobits
	.weak		__nv_reservedSMEM_offset_0_alias
	.size		__nv_reservedSMEM_offset_0_alias, 0, 64
	.other		__nv_reservedSMEM_offset_0_alias,@"STO_CUDA_RESERVED_SHARED STV_DEFAULT"
__nv_reservedSMEM_offset_0_alias:
	.zero		0
	.zero		64


//--------------------- .nv.constant0._Z14solutionKernelPiS_ --------------------------
	.section	.nv.constant0._Z14solutionKernelPiS_,"a",@progbits
	.sectionflags	@""
	.align	4
.nv.constant0._Z14solutionKernelPiS_:
	.zero		912


//--------------------- SYMBOLS --------------------------

	.type		.nv.reservedSmem.offset0,@object
	.size		.nv.reservedSmem.offset0,0x4
